//
// Generated by NVIDIA NVVM Compiler
//
// Compiler Build ID: CL-36424714
// Cuda compilation tools, release 13.0, V13.0.88
// Based on NVVM 20.0.0
//

.version 9.0
.target sm_100
.address_size 64

	// .globl	_Z1kP1S

.visible .entry _Z1kP1S(
	.param .u64 .ptr .align 1 _Z1kP1S_param_0
)
{


	ret;

}


// ===== COMPILED SASS (sm_100) =====

	.target	sm_100

	.elftype	@"ET_EXEC"


//--------------------- .note.nv.tkinfo           --------------------------
	.section	.note.nv.tkinfo,"",@"SHT_NOTE"
	.sectionflags	@"SHF_NOTE_NV_TKINFO"
	.tkinfo
        /*0018*/ 	.word	0x00000002
        /*0030*/ 	.string	""
        /*0030*/ 	.string	"ptxas"
        /*0030*/ 	.string	"Cuda compilation tools, release 13.0, V13.0.88"
        /*0030*/ 	.string	"Build cuda_13.0.r13.0/compiler.36424714_0"
        /*0030*/ 	.string	"-arch sm_100 -m 64 "



//--------------------- .note.nv.cuinfo           --------------------------
	.section	.note.nv.cuinfo,"",@"SHT_NOTE"
	.sectionflags	@"SHF_NOTE_NV_CUINFO"
        /*0018*/ 	.short	0x0002
        /*001a*/ 	.short	0x0064
        /*001c*/ 	.short	0x0082
	.zero		2


//--------------------- .nv.info                  --------------------------
	.section	.nv.info,"",@"SHT_CUDA_INFO"
	.align	4


	//----- nvinfo : EIATTR_REGCOUNT
	.align		4
        /*0000*/ 	.byte	0x04, 0x2f
        /*0002*/ 	.short	(.L_1 - .L_0)
	.align		4
.L_0:
        /*0004*/ 	.word	index@(_Z1kP1S)
        /*0008*/ 	.word	0x00000004


	//----- nvinfo : EIATTR_FRAME_SIZE
	.align		4
.L_1:
        /*000c*/ 	.byte	0x04, 0x11
        /*000e*/ 	.short	(.L_3 - .L_2)
	.align		4
.L_2:
        /*0010*/ 	.word	index@(_Z1kP1S)
        /*0014*/ 	.word	0x00000000


	//----- nvinfo : EIATTR_MIN_STACK_SIZE
	.align		4
.L_3:
        /*0018*/ 	.byte	0x04, 0x12
        /*001a*/ 	.short	(.L_5 - .L_4)
	.align		4
.L_4:
        /*001c*/ 	.word	index@(_Z1kP1S)
        /*0020*/ 	.word	0x00000000
.L_5:


//--------------------- .nv.compat                --------------------------
	.section	.nv.compat,"",@"SHT_CUDA_COMPAT_INFO"
	.align	4
        /*0000*/ 	.byte	0x02, 0x09, 0x00, 0x00, 0x02, 0x02, 0x01, 0x00, 0x02, 0x05, 0x05, 0x00, 0x03, 0x07, 0x01, 0x01
        /*0010*/ 	.byte	0x02, 0x03, 0x00, 0x00, 0x02, 0x06, 0x01, 0x00, 0x04, 0x0b, 0x08, 0x00, 0x09, 0x00, 0x00, 0x00
        /*0020*/ 	.byte	0x00, 0x00, 0x00, 0x00


//--------------------- .nv.info._Z1kP1S          --------------------------
	.section	.nv.info._Z1kP1S,"",@"SHT_CUDA_INFO"
	.sectionflags	@""
	.align	4


	//----- nvinfo : EIATTR_CUDA_API_VERSION
	.align		4
        /*0000*/ 	.byte	0x04, 0x37
        /*0002*/ 	.short	(.L_7 - .L_6)
.L_6:
        /*0004*/ 	.word	0x00000082


	//----- nvinfo : EIATTR_KPARAM_INFO
	.align		4
.L_7:
        /*0008*/ 	.byte	0x04, 0x17
        /*000a*/ 	.short	(.L_9 - .L_8)
.L_8:
        /*000c*/ 	.word	0x00000000
        /*0010*/ 	.short	0x0000
        /*0012*/ 	.short	0x0000
        /*0014*/ 	.byte	0x00, 0xf5, 0x21, 0x00


	//----- nvinfo : EIATTR_SPARSE_MMA_MASK
	.align		4
.L_9:
        /*0018*/ 	.byte	0x03, 0x50
        /*001a*/ 	.short	0x0000


	//----- nvinfo : EIATTR_MAXREG_COUNT
	.align		4
        /*001c*/ 	.byte	0x03, 0x1b
        /*001e*/ 	.short	0x00ff


	//----- nvinfo : EIATTR_MERCURY_ISA_VERSION
	.align		4
        /*0020*/ 	.byte	0x03, 0x5f
        /*0022*/ 	.short	0x0101


	//----- nvinfo : EIATTR_VRC_CTA_INIT_COUNT
	.align		4
        /*0024*/ 	.byte	0x02, 0x4a
	.zero		1
	.zero		1


	//----- nvinfo : EIATTR_EXIT_INSTR_OFFSETS
	.align		4
        /*0028*/ 	.byte	0x04, 0x1c
        /*002a*/ 	.short	(.L_11 - .L_10)


	//   ....[0]....
.L_10:
        /*002c*/ 	.word	0x00000010


	//----- nvinfo : EIATTR_CBANK_PARAM_SIZE
	.align		4
.L_11:
        /*0030*/ 	.byte	0x03, 0x19
        /*0032*/ 	.short	0x0008


	//----- nvinfo : EIATTR_PARAM_CBANK
	.align		4
        /*0034*/ 	.byte	0x04, 0x0a
        /*0036*/ 	.short	(.L_13 - .L_12)
	.align		4
.L_12:
        /*0038*/ 	.word	index@(.nv.constant0._Z1kP1S)
        /*003c*/ 	.short	0x0380
        /*003e*/ 	.short	0x0008


	//----- nvinfo : EIATTR_SW_WAR
	.align		4
.L_13:
        /*0040*/ 	.byte	0x04, 0x36
        /*0042*/ 	.short	(.L_15 - .L_14)
.L_14:
        /*0044*/ 	.word	0x00000008
.L_15:


//--------------------- .nv.callgraph             --------------------------
	.section	.nv.callgraph,"",@"SHT_CUDA_CALLGRAPH"
	.align	4
	.sectionentsize	8
	.align		4
        /*0000*/ 	.word	0x00000000
	.align		4
        /*0004*/ 	.word	0xffffffff
	.align		4
        /*0008*/ 	.word	0x00000000
	.align		4
        /*000c*/ 	.word	0xfffffffe
	.align		4
        /*0010*/ 	.word	0x00000000
	.align		4
        /*0014*/ 	.word	0xfffffffd
	.align		4
        /*0018*/ 	.word	0x00000000
	.align		4
        /*001c*/ 	.word	0xfffffffc


//--------------------- .text._Z1kP1S             --------------------------
	.section	.text._Z1kP1S,"ax",@progbits
	.align	128
        .global         _Z1kP1S
        .type           _Z1kP1S,@function
        .size           _Z1kP1S,(.L_x_1 - _Z1kP1S)
        .other          _Z1kP1S,@"STO_CUDA_ENTRY STV_DEFAULT"
_Z1kP1S:
.text._Z1kP1S:
[----:B------:R-:W-:Y:S01]  /*0000*/  LDC R1, c[0x0][0x37c] ;  /* 0x0000df00ff017b82 */ /* 0x000fe20000000800 */
[----:B------:R-:W-:Y:S05]  /*0010*/  EXIT ;  /* 0x000000000000794d */ /* 0x000fea0003800000 */
.L_x_0:
[----:B------:R-:W-:-:S00]  /*0020*/  BRA `(.L_x_0) ;  /* 0xfffffffc00fc7947 */ /* 0x000fc0000383ffff */
[----:B------:R-:W-:-:S00]  /*0030*/  NOP ;  /* 0x0000000000007918 */ /* 0x000fc00000000000 */
        /* <DEDUP_REMOVED lines=12> */
.L_x_1:


//--------------------- .nv.shared.reserved.0     --------------------------
	.section	.nv.shared.reserved.0,"aw",@nobits
	.weak		__nv_reservedSMEM_offset_0_alias
	.size		__nv_reservedSMEM_offset_0_alias, 0, 64
	.other		__nv_reservedSMEM_offset_0_alias,@"STO_CUDA_RESERVED_SHARED STV_DEFAULT"
__nv_reservedSMEM_offset_0_alias:
	.zero		0
	.zero		64


//--------------------- .nv.constant0._Z1kP1S     --------------------------
	.section	.nv.constant0._Z1kP1S,"a",@progbits
	.sectionflags	@""
	.align	4
.nv.constant0._Z1kP1S:
	.zero		904


//--------------------- SYMBOLS --------------------------

	.type		.nv.reservedSmem.offset0,@object
	.size		.nv.reservedSmem.offset0,0x4
